//
// Generated by NVIDIA NVVM Compiler
//
// Compiler Build ID: CL-36424714
// Cuda compilation tools, release 13.0, V13.0.88
// Based on NVVM 20.0.0
//

.version 9.0
.target sm_100
.address_size 64

	// .globl	_Z3facv
.extern .func  (.param .b32 func_retval0) vprintf
(
	.param .b64 vprintf_param_0,
	.param .b64 vprintf_param_1
)
;
.global .align 1 .b8 $str[11] = {37, 100, 33, 32, 61, 32, 37, 100, 32, 10};

.visible .entry _Z3facv()
{
	.local .align 8 .b8 	__local_depot0[8];
	.reg .b64 	%SP;
	.reg .b64 	%SPL;
	.reg .pred 	%p<5>;
	.reg .b32 	%r<45>;
	.reg .b64 	%rd<5>;

	mov.u64 	%SPL, __local_depot0;
	cvta.local.u64 	%SP, %SPL;
	mov.u32 	%r24, %tid.x;
	add.s32 	%r1, %r24, 1;
	and.b32  	%r2, %r1, 3;
	setp.lt.u32 	%p1, %r24, 3;
	mov.b32 	%r42, 1;
	mov.u32 	%r44, %r42;
	@%p1 bra 	$L__BB0_4;
	and.b32  	%r27, %r1, 2044;
	neg.s32 	%r35, %r27;
	mov.b32 	%r44, 1;
	mov.b32 	%r36, 2;
$L__BB0_2:
	add.s32 	%r28, %r36, -1;
	mul.lo.s32 	%r29, %r28, %r44;
	add.s32 	%r30, %r36, 2;
	mul.lo.s32 	%r31, %r36, %r29;
	mad.lo.s32 	%r32, %r31, %r36, %r31;
	mul.lo.s32 	%r44, %r30, %r32;
	add.s32 	%r36, %r36, 4;
	add.s32 	%r35, %r35, 4;
	setp.ne.s32 	%p2, %r35, 0;
	@%p2 bra 	$L__BB0_2;
	add.s32 	%r42, %r36, -1;
$L__BB0_4:
	setp.eq.s32 	%p3, %r2, 0;
	@%p3 bra 	$L__BB0_7;
	neg.s32 	%r41, %r2;
$L__BB0_6:
	.pragma "nounroll";
	mul.lo.s32 	%r44, %r42, %r44;
	add.s32 	%r42, %r42, 1;
	add.s32 	%r41, %r41, 1;
	setp.ne.s32 	%p4, %r41, 0;
	@%p4 bra 	$L__BB0_6;
$L__BB0_7:
	add.u64 	%rd1, %SP, 0;
	add.u64 	%rd2, %SPL, 0;
	st.local.v2.u32 	[%rd2], {%r1, %r44};
	mov.u64 	%rd3, $str;
	cvta.global.u64 	%rd4, %rd3;
	{ // callseq 0, 0
	.param .b64 param0;
	st.param.b64 	[param0], %rd4;
	.param .b64 param1;
	st.param.b64 	[param1], %rd1;
	.param .b32 retval0;
	call.uni (retval0), 
	vprintf, 
	(
	param0, 
	param1
	);
	ld.param.b32 	%r33, [retval0];
	} // callseq 0
	ret;

}


// ===== COMPILED SASS (sm_100) =====

	.target	sm_100

	.elftype	@"ET_EXEC"


//--------------------- .note.nv.tkinfo           --------------------------
	.section	.note.nv.tkinfo,"",@"SHT_NOTE"
	.sectionflags	@"SHF_NOTE_NV_TKINFO"
	.tkinfo
        /*0018*/ 	.word	0x00000002
        /*0030*/ 	.string	""
        /*0030*/ 	.string	"ptxas"
        /*0030*/ 	.string	"Cuda compilation tools, release 13.0, V13.0.88"
        /*0030*/ 	.string	"Build cuda_13.0.r13.0/compiler.36424714_0"
        /*0030*/ 	.string	"-arch sm_100 -m 64 "



//--------------------- .note.nv.cuinfo           --------------------------
	.section	.note.nv.cuinfo,"",@"SHT_NOTE"
	.sectionflags	@"SHF_NOTE_NV_CUINFO"
        /*0018*/ 	.short	0x0002
        /*001a*/ 	.short	0x0064
        /*001c*/ 	.short	0x0082
	.zero		2


//--------------------- .nv.info                  --------------------------
	.section	.nv.info,"",@"SHT_CUDA_INFO"
	.align	4


	//----- nvinfo : EIATTR_REGCOUNT
	.align		4
        /*0000*/ 	.byte	0x04, 0x2f
        /*0002*/ 	.short	(.L_2 - .L_1)
	.align		4
.L_1:
        /*0004*/ 	.word	index@(_Z3facv)
        /*0008*/ 	.word	0x00000018


	//----- nvinfo : EIATTR_FRAME_SIZE
	.align		4
.L_2:
        /*000c*/ 	.byte	0x04, 0x11
        /*000e*/ 	.short	(.L_4 - .L_3)
	.align		4
.L_3:
        /*0010*/ 	.word	index@(_Z3facv)
        /*0014*/ 	.word	0x00000008


	//----- nvinfo : EIATTR_MIN_STACK_SIZE
	.align		4
.L_4:
        /*0018*/ 	.byte	0x04, 0x12
        /*001a*/ 	.short	(.L_6 - .L_5)
	.align		4
.L_5:
        /*001c*/ 	.word	index@(_Z3facv)
        /*0020*/ 	.word	0x00000008
.L_6:


//--------------------- .nv.compat                --------------------------
	.section	.nv.compat,"",@"SHT_CUDA_COMPAT_INFO"
	.align	4
        /*0000*/ 	.byte	0x02, 0x09, 0x00, 0x00, 0x02, 0x02, 0x01, 0x00, 0x02, 0x05, 0x05, 0x00, 0x03, 0x07, 0x01, 0x01
        /*0010*/ 	.byte	0x02, 0x03, 0x00, 0x00, 0x02, 0x06, 0x01, 0x00, 0x04, 0x0b, 0x08, 0x00, 0x09, 0x00, 0x00, 0x00
        /*0020*/ 	.byte	0x00, 0x00, 0x00, 0x00


//--------------------- .nv.info._Z3facv          --------------------------
	.section	.nv.info._Z3facv,"",@"SHT_CUDA_INFO"
	.sectionflags	@""
	.align	4


	//----- nvinfo : EIATTR_CUDA_API_VERSION
	.align		4
        /*0000*/ 	.byte	0x04, 0x37
        /*0002*/ 	.short	(.L_8 - .L_7)
.L_7:
        /*0004*/ 	.word	0x00000082


	//----- nvinfo : EIATTR_SPARSE_MMA_MASK
	.align		4
.L_8:
        /*0008*/ 	.byte	0x03, 0x50
        /*000a*/ 	.short	0x0000


	//----- nvinfo : EIATTR_MAXREG_COUNT
	.align		4
        /*000c*/ 	.byte	0x03, 0x1b
        /*000e*/ 	.short	0x00ff


	//----- nvinfo : EIATTR_EXTERNS
	.align		4
        /*0010*/ 	.byte	0x04, 0x0f
        /*0012*/ 	.short	(.L_10 - .L_9)


	//   ....[0]....
	.align		4
.L_9:
        /*0014*/ 	.word	index@(vprintf)


	//----- nvinfo : EIATTR_MERCURY_ISA_VERSION
	.align		4
.L_10:
        /*0018*/ 	.byte	0x03, 0x5f
        /*001a*/ 	.short	0x0101


	//----- nvinfo : EIATTR_VRC_CTA_INIT_COUNT
	.align		4
        /*001c*/ 	.byte	0x02, 0x4a
	.zero		1
	.zero		1


	//----- nvinfo : EIATTR_SYSCALL_OFFSETS
	.align		4
        /*0020*/ 	.byte	0x04, 0x46
        /*0022*/ 	.short	(.L_12 - .L_11)


	//   ....[0]....
.L_11:
        /*0024*/ 	.word	0x00000700


	//----- nvinfo : EIATTR_EXIT_INSTR_OFFSETS
	.align		4
.L_12:
        /*0028*/ 	.byte	0x04, 0x1c
        /*002a*/ 	.short	(.L_14 - .L_13)


	//   ....[0]....
.L_13:
        /*002c*/ 	.word	0x00000710


	//----- nvinfo : EIATTR_CRS_STACK_SIZE
	.align		4
.L_14:
        /*0030*/ 	.byte	0x04, 0x1e
        /*0032*/ 	.short	(.L_16 - .L_15)
.L_15:
        /*0034*/ 	.word	0x00000000


	//----- nvinfo : EIATTR_SW_WAR
	.align		4
.L_16:
        /*0038*/ 	.byte	0x04, 0x36
        /*003a*/ 	.short	(.L_18 - .L_17)
.L_17:
        /*003c*/ 	.word	0x00000008
.L_18:


//--------------------- .nv.callgraph             --------------------------
	.section	.nv.callgraph,"",@"SHT_CUDA_CALLGRAPH"
	.align	4
	.sectionentsize	8
	.align		4
        /*0000*/ 	.word	0x00000000
	.align		4
        /*0004*/ 	.word	0xffffffff
	.align		4
        /*0008*/ 	.word	index@(_Z3facv)
	.align		4
        /*000c*/ 	.word	index@(vprintf)
	.align		4
        /*0010*/ 	.word	0x00000000
	.align		4
        /*0014*/ 	.word	0xfffffffe
	.align		4
        /*0018*/ 	.word	0x00000000
	.align		4
        /*001c*/ 	.word	0xfffffffd
	.align		4
        /*0020*/ 	.word	0x00000000
	.align		4
        /*0024*/ 	.word	0xfffffffc


//--------------------- .nv.constant4             --------------------------
	.section	.nv.constant4,"a",@progbits
	.align	8
	.align		8
.nv.constant4:
        /*0000*/ 	.dword	vprintf
	.align		8
        /*0008*/ 	.dword	$str


//--------------------- .text._Z3facv             --------------------------
	.section	.text._Z3facv,"ax",@progbits
	.align	128
        .global         _Z3facv
        .type           _Z3facv,@function
        .size           _Z3facv,(.L_x_15 - _Z3facv)
        .other          _Z3facv,@"STO_CUDA_ENTRY STV_DEFAULT"
_Z3facv:
.text._Z3facv:
[----:B------:R-:W0:Y:S01]  /*0000*/  LDC R1, c[0x0][0x37c] ;  /* 0x0000df00ff017b82 */ /* 0x000e220000000800 */
[----:B------:R-:W1:Y:S01]  /*0010*/  S2R R2, SR_TID.X ;  /* 0x0000000000027919 */ /* 0x000e620000002100 */
[----:B------:R-:W2:Y:S01]  /*0020*/  LDCU UR4, c[0x0][0x2f8] ;  /* 0x00005f00ff0477ac */ /* 0x000ea20008000800 */
[----:B0-----:R-:W-:Y:S01]  /*0030*/  IADD3 R1, PT, PT, R1, -0x8, RZ ;  /* 0xfffffff801017810 */ /* 0x001fe20007ffe0ff */
[----:B------:R-:W-:Y:S01]  /*0040*/  BSSY.RECONVERGENT B1, `(.L_x_0) ;  /* 0x000005a000017945 */ /* 0x000fe20003800200 */
[----:B------:R-:W-:Y:S01]  /*0050*/  HFMA2 R8, -RZ, RZ, 0, 5.9604644775390625e-08 ;  /* 0x00000001ff087431 */ /* 0x000fe200000001ff */
[----:B------:R-:W0:Y:S01]  /*0060*/  LDCU UR5, c[0x0][0x2fc] ;  /* 0x00005f80ff0577ac */ /* 0x000e220008000800 */
[----:B------:R-:W-:Y:S01]  /*0070*/  IMAD.MOV.U32 R3, RZ, RZ, 0x1 ;  /* 0x00000001ff037424 */ /* 0x000fe200078e00ff */
[----:B--2---:R-:W-:-:S04]  /*0080*/  IADD3 R6, P1, PT, R1, UR4, RZ ;  /* 0x0000000401067c10 */ /* 0x004fc8000ff3e0ff */
[----:B0-----:R-:W-:Y:S02]  /*0090*/  IADD3.X R7, PT, PT, RZ, UR5, RZ, P1, !PT ;  /* 0x00000005ff077c10 */ /* 0x001fe40008ffe4ff */
[C---:B-1----:R-:W-:Y:S01]  /*00a0*/  ISETP.GE.U32.AND P0, PT, R2.reuse, 0x3, PT ;  /* 0x000000030200780c */ /* 0x042fe20003f06070 */
[----:B------:R-:W-:-:S05]  /*00b0*/  VIADD R2, R2, 0x1 ;  /* 0x0000000102027836 */ /* 0x000fca0000000000 */
[----:B------:R-:W-:-:S07]  /*00c0*/  LOP3.LUT R4, R2, 0x3, RZ, 0xc0, !PT ;  /* 0x0000000302047812 */ /* 0x000fce00078ec0ff */
[----:B------:R-:W-:Y:S05]  /*00d0*/  @!P0 BRA `(.L_x_1) ;  /* 0x0000000400408947 */ /* 0x000fea0003800000 */
[----:B------:R-:W-:Y:S01]  /*00e0*/  LOP3.LUT R0, R2, 0x7fc, RZ, 0xc0, !PT ;  /* 0x000007fc02007812 */ /* 0x000fe200078ec0ff */
[----:B------:R-:W-:Y:S01]  /*00f0*/  BSSY.RECONVERGENT B0, `(.L_x_2) ;  /* 0x000004d000007945 */ /* 0x000fe20003800200 */
[----:B------:R-:W-:Y:S01]  /*0100*/  MOV R5, 0x2 ;  /* 0x0000000200057802 */ /* 0x000fe20000000f00 */
[----:B------:R-:W-:Y:S02]  /*0110*/  IMAD.MOV.U32 R3, RZ, RZ, 0x1 ;  /* 0x00000001ff037424 */ /* 0x000fe400078e00ff */
[----:B------:R-:W-:-:S05]  /*0120*/  IMAD.MOV R0, RZ, RZ, -R0 ;  /* 0x000000ffff007224 */ /* 0x000fca00078e0a00 */
[----:B------:R-:W-:-:S13]  /*0130*/  ISETP.GE.AND P0, PT, R0, RZ, PT ;  /* 0x000000ff0000720c */ /* 0x000fda0003f06270 */
[----:B------:R-:W-:Y:S05]  /*0140*/  @P0 BRA `(.L_x_3) ;  /* 0x0000000000f40947 */ /* 0x000fea0003800000 */
[----:B------:R-:W-:Y:S01]  /*0150*/  IADD3 R8, PT, PT, -R0, RZ, RZ ;  /* 0x000000ff00087210 */ /* 0x000fe20007ffe1ff */
[----:B------:R-:W-:Y:S01]  /*0160*/  BSSY.RECONVERGENT B2, `(.L_x_4) ;  /* 0x0000024000027945 */ /* 0x000fe20003800200 */
[----:B------:R-:W-:Y:S02]  /*0170*/  PLOP3.LUT P0, PT, PT, PT, PT, 0x80, 0x8 ;  /* 0x000000000008781c */ /* 0x000fe40003f0f070 */
[----:B------:R-:W-:-:S13]  /*0180*/  ISETP.GT.AND P1, PT, R8, 0xc, PT ;  /* 0x0000000c0800780c */ /* 0x000fda0003f24270 */
[----:B------:R-:W-:Y:S05]  /*0190*/  @!P1 BRA `(.L_x_5) ;  /* 0x0000000000809947 */ /* 0x000fea0003800000 */
[----:B------:R-:W-:-:S13]  /*01a0*/  PLOP3.LUT P0, PT, PT, PT, PT, 0x8, 0x80 ;  /* 0x000000000080781c */ /* 0x000fda0003f0e170 */
.L_x_6:
[C---:B------:R-:W-:Y:S01]  /*01b0*/  IADD3 R8, PT, PT, R5.reuse, -0x1, RZ ;  /* 0xffffffff05087810 */ /* 0x040fe20007ffe0ff */
[----:B------:R-:W-:Y:S01]  /*01c0*/  VIADD R0, R0, 0x10 ;  /* 0x0000001000007836 */ /* 0x000fe20000000000 */
[----:B------:R-:W-:-:S03]  /*01d0*/  IADD3 R10, PT, PT, R5, 0x3, RZ ;  /* 0x00000003050a7810 */ /* 0x000fc60007ffe0ff */
[----:B------:R-:W-:Y:S01]  /*01e0*/  IMAD R8, R8, R3, RZ ;  /* 0x0000000308087224 */ /* 0x000fe200078e02ff */
[----:B------:R-:W-:Y:S01]  /*01f0*/  ISETP.GE.AND P1, PT, R0, -0xc, PT ;  /* 0xfffffff40000780c */ /* 0x000fe20003f26270 */
[----:B------:R-:W-:Y:S02]  /*0200*/  VIADD R3, R5, 0x2 ;  /* 0x0000000205037836 */ /* 0x000fe40000000000 */
[----:B------:R-:W-:-:S04]  /*0210*/  IMAD R8, R8, R5, RZ ;  /* 0x0000000508087224 */ /* 0x000fc800078e02ff */
[----:B------:R-:W-:-:S04]  /*0220*/  IMAD R8, R8, R5, R8 ;  /* 0x0000000508087224 */ /* 0x000fc800078e0208 */
[----:B------:R-:W-:Y:S01]  /*0230*/  IMAD R3, R3, R8, RZ ;  /* 0x0000000803037224 */ /* 0x000fe200078e02ff */
[----:B------:R-:W-:-:S03]  /*0240*/  IADD3 R8, PT, PT, R5, 0x4, RZ ;  /* 0x0000000405087810 */ /* 0x000fc60007ffe0ff */
[----:B------:R-:W-:Y:S01]  /*0250*/  IMAD R3, R3, R10, RZ ;  /* 0x0000000a03037224 */ /* 0x000fe200078e02ff */
[----:B------:R-:W-:-:S03]  /*0260*/  IADD3 R10, PT, PT, R5, 0x7, RZ ;  /* 0x00000007050a7810 */ /* 0x000fc60007ffe0ff */
[C---:B------:R-:W-:Y:S02]  /*0270*/  IMAD R9, R8.reuse, R3, RZ ;  /* 0x0000000308097224 */ /* 0x040fe400078e02ff */
[----:B------:R-:W-:Y:S02]  /*0280*/  VIADD R3, R5, 0x6 ;  /* 0x0000000605037836 */ /* 0x000fe40000000000 */
        /* <DEDUP_REMOVED lines=10> */
[----:B------:R-:W-:-:S04]  /*0330*/  IMAD R3, R3, R10, RZ ;  /* 0x0000000a03037224 */ /* 0x000fc800078e02ff */
[C---:B------:R-:W-:Y:S01]  /*0340*/  IMAD R9, R8.reuse, R3, RZ ;  /* 0x0000000308097224 */ /* 0x040fe200078e02ff */
[C---:B------:R-:W-:Y:S02]  /*0350*/  IADD3 R3, PT, PT, R5.reuse, 0xe, RZ ;  /* 0x0000000e05037810 */ /* 0x040fe40007ffe0ff */
[----:B------:R-:W-:Y:S01]  /*0360*/  IADD3 R5, PT, PT, R5, 0x10, RZ ;  /* 0x0000001005057810 */ /* 0x000fe20007ffe0ff */
[----:B------:R-:W-:-:S04]  /*0370*/  IMAD R8, R8, R9, R9 ;  /* 0x0000000908087224 */ /* 0x000fc800078e0209 */
[----:B------:R-:W-:Y:S01]  /*0380*/  IMAD R3, R3, R8, RZ ;  /* 0x0000000803037224 */ /* 0x000fe200078e02ff */
[----:B------:R-:W-:Y:S06]  /*0390*/  @!P1 BRA `(.L_x_6) ;  /* 0xfffffffc00849947 */ /* 0x000fec000383ffff */
.L_x_5:
[----:B------:R-:W-:Y:S05]  /*03a0*/  BSYNC.RECONVERGENT B2 ;  /* 0x0000000000027941 */ /* 0x000fea0003800200 */
.L_x_4:
[----:B------:R-:W-:Y:S01]  /*03b0*/  IMAD.MOV R8, RZ, RZ, -R0 ;  /* 0x000000ffff087224 */ /* 0x000fe200078e0a00 */
[----:B------:R-:W-:Y:S04]  /*03c0*/  BSSY.RECONVERGENT B2, `(.L_x_7) ;  /* 0x0000013000027945 */ /* 0x000fe80003800200 */
[----:B------:R-:W-:-:S13]  /*03d0*/  ISETP.GT.AND P1, PT, R8, 0x4, PT ;  /* 0x000000040800780c */ /* 0x000fda0003f24270 */
[----:B------:R-:W-:Y:S05]  /*03e0*/  @!P1 BRA `(.L_x_8) ;  /* 0x0000000000409947 */ /* 0x000fea0003800000 */
[C---:B------:R-:W-:Y:S01]  /*03f0*/  IADD3 R8, PT, PT, R5.reuse, -0x1, RZ ;  /* 0xffffffff05087810 */ /* 0x040fe20007ffe0ff */
[----:B------:R-:W-:Y:S01]  /*0400*/  VIADD R10, R5, 0x3 ;  /* 0x00000003050a7836 */ /* 0x000fe20000000000 */
[----:B------:R-:W-:Y:S01]  /*0410*/  PLOP3.LUT P0, PT, PT, PT, PT, 0x8, 0x80 ;  /* 0x000000000080781c */ /* 0x000fe20003f0e170 */
[----:B------:R-:W-:Y:S02]  /*0420*/  VIADD R0, R0, 0x8 ;  /* 0x0000000800007836 */ /* 0x000fe40000000000 */
[----:B------:R-:W-:Y:S01]  /*0430*/  IMAD R8, R3, R8, RZ ;  /* 0x0000000803087224 */ /* 0x000fe200078e02ff */
[----:B------:R-:W-:-:S03]  /*0440*/  IADD3 R3, PT, PT, R5, 0x2, RZ ;  /* 0x0000000205037810 */ /* 0x000fc60007ffe0ff */
[----:B------:R-:W-:-:S04]  /*0450*/  IMAD R8, R5, R8, RZ ;  /* 0x0000000805087224 */ /* 0x000fc800078e02ff */
        /* <DEDUP_REMOVED lines=8> */
[----:B------:R-:W-:-:S07]  /*04e0*/  IMAD R3, R3, R8, RZ ;  /* 0x0000000803037224 */ /* 0x000fce00078e02ff */
.L_x_8:
[----:B------:R-:W-:Y:S05]  /*04f0*/  BSYNC.RECONVERGENT B2 ;  /* 0x0000000000027941 */ /* 0x000fea0003800200 */
.L_x_7:
[----:B------:R-:W-:-:S13]  /*0500*/  ISETP.NE.OR P0, PT, R0, RZ, P0 ;  /* 0x000000ff0000720c */ /* 0x000fda0000705670 */
[----:B------:R-:W-:Y:S05]  /*0510*/  @!P0 BRA `(.L_x_9) ;  /* 0x0000000000288947 */ /* 0x000fea0003800000 */
.L_x_3:
[----:B------:R-:W-:Y:S01]  /*0520*/  VIADD R0, R0, 0x4 ;  /* 0x0000000400007836 */ /* 0x000fe20000000000 */
[----:B------:R-:W-:-:S04]  /*0530*/  IADD3 R8, PT, PT, R5, -0x1, RZ ;  /* 0xffffffff05087810 */ /* 0x000fc80007ffe0ff */
[----:B------:R-:W-:Y:S01]  /*0540*/  ISETP.NE.AND P0, PT, R0, RZ, PT ;  /* 0x000000ff0000720c */ /* 0x000fe20003f05270 */
[----:B------:R-:W-:Y:S01]  /*0550*/  IMAD R8, R8, R3, RZ ;  /* 0x0000000308087224 */ /* 0x000fe200078e02ff */
[----:B------:R-:W-:-:S03]  /*0560*/  IADD3 R3, PT, PT, R5, 0x2, RZ ;  /* 0x0000000205037810 */ /* 0x000fc60007ffe0ff */
[----:B------:R-:W-:-:S04]  /*0570*/  IMAD R8, R8, R5, RZ ;  /* 0x0000000508087224 */ /* 0x000fc800078e02ff */
[----:B------:R-:W-:Y:S01]  /*0580*/  IMAD R8, R8, R5, R8 ;  /* 0x0000000508087224 */ /* 0x000fe200078e0208 */
[----:B------:R-:W-:-:S03]  /*0590*/  IADD3 R5, PT, PT, R5, 0x4, RZ ;  /* 0x0000000405057810 */ /* 0x000fc60007ffe0ff */
[----:B------:R-:W-:Y:S01]  /*05a0*/  IMAD R3, R3, R8, RZ ;  /* 0x0000000803037224 */ /* 0x000fe200078e02ff */
[----:B------:R-:W-:Y:S06]  /*05b0*/  @P0 BRA `(.L_x_3) ;  /* 0xfffffffc00d80947 */ /* 0x000fec000383ffff */
.L_x_9:
[----:B------:R-:W-:Y:S05]  /*05c0*/  BSYNC.RECONVERGENT B0 ;  /* 0x0000000000007941 */ /* 0x000fea0003800200 */
.L_x_2:
[----:B------:R-:W-:-:S07]  /*05d0*/  VIADD R8, R5, 0xffffffff ;  /* 0xffffffff05087836 */ /* 0x000fce0000000000 */
.L_x_1:
[----:B------:R-:W-:Y:S05]  /*05e0*/  BSYNC.RECONVERGENT B1 ;  /* 0x0000000000017941 */ /* 0x000fea0003800200 */
.L_x_0:
[----:B------:R-:W-:Y:S01]  /*05f0*/  ISETP.NE.AND P0, PT, R4, RZ, PT ;  /* 0x000000ff0400720c */ /* 0x000fe20003f05270 */
[----:B------:R-:W-:Y:S01]  /*0600*/  BSSY.RECONVERGENT B0, `(.L_x_10) ;  /* 0x0000009000007945 */ /* 0x000fe20003800200 */
[----:B------:R-:W-:-:S11]  /*0610*/  MOV R0, 0x0 ;  /* 0x0000000000007802 */ /* 0x000fd60000000f00 */
[----:B------:R-:W-:Y:S05]  /*0620*/  @!P0 BRA `(.L_x_11) ;  /* 0x0000000000188947 */ /* 0x000fea0003800000 */
[----:B------:R-:W-:-:S07]  /*0630*/  IADD3 R4, PT, PT, -R4, RZ, RZ ;  /* 0x000000ff04047210 */ /* 0x000fce0007ffe1ff */
.L_x_12:
[----:B------:R-:W-:Y:S01]  /*0640*/  IADD3 R4, PT, PT, R4, 0x1, RZ ;  /* 0x0000000104047810 */ /* 0x000fe20007ffe0ff */
[----:B------:R-:W-:Y:S02]  /*0650*/  IMAD R3, R3, R8, RZ ;  /* 0x0000000803037224 */ /* 0x000fe400078e02ff */
[----:B------:R-:W-:Y:S01]  /*0660*/  VIADD R8, R8, 0x1 ;  /* 0x0000000108087836 */ /* 0x000fe20000000000 */
[----:B------:R-:W-:-:S13]  /*0670*/  ISETP.NE.AND P0, PT, R4, RZ, PT ;  /* 0x000000ff0400720c */ /* 0x000fda0003f05270 */
[----:B------:R-:W-:Y:S05]  /*0680*/  @P0 BRA `(.L_x_12) ;  /* 0xfffffffc00ec0947 */ /* 0x000fea000383ffff */
.L_x_11:
[----:B------:R-:W-:Y:S05]  /*0690*/  BSYNC.RECONVERGENT B0 ;  /* 0x0000000000007941 */ /* 0x000fea0003800200 */
.L_x_10:
[----:B------:R0:W1:Y:S01]  /*06a0*/  LDC.64 R8, c[0x4][R0] ;  /* 0x0100000000087b82 */ /* 0x0000620000000a00 */
[----:B------:R0:W-:Y:S01]  /*06b0*/  STL.64 [R1], R2 ;  /* 0x0000000201007387 */ /* 0x0001e20000100a00 */
[----:B------:R-:W2:Y:S02]  /*06c0*/  LDCU.64 UR4, c[0x4][0x8] ;  /* 0x01000100ff0477ac */ /* 0x000ea40008000a00 */
[----:B--2---:R-:W-:Y:S02]  /*06d0*/  MOV R4, UR4 ;  /* 0x0000000400047c02 */ /* 0x004fe40008000f00 */
[----:B0-----:R-:W-:-:S07]  /*06e0*/  MOV R5, UR5 ;  /* 0x0000000500057c02 */ /* 0x001fce0008000f00 */
[----:B------:R-:W-:-:S07]  /*06f0*/  LEPC R20, `(.L_x_13) ;  /* 0x000000001014794e */ /* 0x000fce0000000000 */
[----:B-1----:R-:W-:Y:S05]  /*0700*/  CALL.ABS.NOINC R8 ;  /* 0x0000000008007343 */ /* 0x002fea0003c00000 */
.L_x_13:
[----:B------:R-:W-:Y:S05]  /*0710*/  EXIT ;  /* 0x000000000000794d */ /* 0x000fea0003800000 */
.L_x_14:
[----:B------:R-:W-:-:S00]  /*0720*/  BRA `(.L_x_14) ;  /* 0xfffffffc00fc7947 */ /* 0x000fc0000383ffff */
[----:B------:R-:W-:-:S00]  /*0730*/  NOP ;  /* 0x0000000000007918 */ /* 0x000fc00000000000 */
        /* <DEDUP_REMOVED lines=12> */
.L_x_15:


//--------------------- .nv.global.init           --------------------------
	.section	.nv.global.init,"aw",@progbits
.nv.global.init:
	.type		$str,@object
	.size		$str,(.L_0 - $str)
$str:
        /*0000*/ 	.byte	0x25, 0x64, 0x21, 0x20, 0x3d, 0x20, 0x25, 0x64, 0x20, 0x0a, 0x00
.L_0:


//--------------------- .nv.shared.reserved.0     --------------------------
	.section	.nv.shared.reserved.0,"aw",@nobits
	.weak		__nv_reservedSMEM_offset_0_alias
	.size		__nv_reservedSMEM_offset_0_alias, 0, 64
	.other		__nv_reservedSMEM_offset_0_alias,@"STO_CUDA_RESERVED_SHARED STV_DEFAULT"
__nv_reservedSMEM_offset_0_alias:
	.zero		0
	.zero		64


//--------------------- .nv.constant0._Z3facv     --------------------------
	.section	.nv.constant0._Z3facv,"a",@progbits
	.sectionflags	@""
	.align	4
.nv.constant0._Z3facv:
	.zero		896


//--------------------- SYMBOLS --------------------------

	.type		.nv.reservedSmem.offset0,@object
	.size		.nv.reservedSmem.offset0,0x4
	.type		vprintf,@function
